	.headerflags	@"EF_CUDA_TEXMODE_UNIFIED EF_CUDA_64BIT_ADDRESS EF_CUDA_ACCELERATORS EF_CUDA_SM90 EF_CUDA_VIRTUAL_SM(EF_CUDA_SM90)"
	.elftype	@"ET_EXEC"


//--------------------- .nv.info                  --------------------------
	.section	.nv.info,"",@"SHT_CUDA_INFO"
	.align	4


	//----- nvinfo : EIATTR_REGCOUNT
	.align		4
        /*0000*/ 	.byte	0x04, 0x2f
        /*0002*/ 	.short	(.L_1 - .L_0)
	.align		4
.L_0:
        /*0004*/ 	.word	index@(triton_poi_fused_addmm_relu_7)
        /*0008*/ 	.word	0x0000000c


	//----- nvinfo : EIATTR_MIN_STACK_SIZE
	.align		4
.L_1:
        /*000c*/ 	.byte	0x04, 0x12
        /*000e*/ 	.short	(.L_3 - .L_2)
	.align		4
.L_2:
        /*0010*/ 	.word	index@(triton_poi_fused_addmm_relu_7)
        /*0014*/ 	.word	0x00000000


	//----- nvinfo : EIATTR_FRAME_SIZE
	.align		4
.L_3:
        /*0018*/ 	.byte	0x04, 0x11
        /*001a*/ 	.short	(.L_5 - .L_4)
	.align		4
.L_4:
        /*001c*/ 	.word	index@(triton_poi_fused_addmm_relu_7)
        /*0020*/ 	.word	0x00000000


	//----- nvinfo : EIATTR_MIN_STACK_SIZE
	.align		4
.L_5:
        /*0024*/ 	.byte	0x04, 0x12
        /*0026*/ 	.short	(.L_7 - .L_6)
	.align		4
.L_6:
        /*0028*/ 	.word	index@(triton_poi_fused_addmm_relu_7)
        /*002c*/ 	.word	0x00000000
.L_7:


//--------------------- .nv.info.triton_poi_fused_addmm_relu_7 --------------------------
	.section	.nv.info.triton_poi_fused_addmm_relu_7,"",@"SHT_CUDA_INFO"
	.sectionflags	@""
	.align	4


	//----- nvinfo : EIATTR_CUDA_API_VERSION
	.align		4
        /*0000*/ 	.byte	0x04, 0x37
        /*0002*/ 	.short	(.L_9 - .L_8)
.L_8:
        /*0004*/ 	.word	0x0000007c


	//----- nvinfo : EIATTR_KPARAM_INFO
	.align		4
.L_9:
        /*0008*/ 	.byte	0x04, 0x17
        /*000a*/ 	.short	(.L_11 - .L_10)
.L_10:
        /*000c*/ 	.word	0x00000000
        /*0010*/ 	.short	0x0002
        /*0012*/ 	.short	0x0010
        /*0014*/ 	.byte	0x00, 0xf0, 0x11, 0x00


	//----- nvinfo : EIATTR_KPARAM_INFO
	.align		4
.L_11:
        /*0018*/ 	.byte	0x04, 0x17
        /*001a*/ 	.short	(.L_13 - .L_12)
.L_12:
        /*001c*/ 	.word	0x00000000
        /*0020*/ 	.short	0x0001
        /*0022*/ 	.short	0x0008
        /*0024*/ 	.byte	0x00, 0xf4, 0x21, 0x00


	//----- nvinfo : EIATTR_KPARAM_INFO
	.align		4
.L_13:
        /*0028*/ 	.byte	0x04, 0x17
        /*002a*/ 	.short	(.L_15 - .L_14)
.L_14:
        /*002c*/ 	.word	0x00000000
        /*0030*/ 	.short	0x0000
        /*0032*/ 	.short	0x0000
        /*0034*/ 	.byte	0x00, 0xf4, 0x21, 0x00


	//----- nvinfo : EIATTR_SPARSE_MMA_MASK
	.align		4
.L_15:
        /*0038*/ 	.byte	0x03, 0x50
        /*003a*/ 	.short	0x0000


	//----- nvinfo : EIATTR_MAXREG_COUNT
	.align		4
        /*003c*/ 	.byte	0x03, 0x1b
        /*003e*/ 	.short	0x00ff


	//----- nvinfo : EIATTR_EXIT_INSTR_OFFSETS
	.align		4
        /*0040*/ 	.byte	0x04, 0x1c
        /*0042*/ 	.short	(.L_17 - .L_16)


	//   ....[0]....
.L_16:
        /*0044*/ 	.word	0x000001b0


	//   ....[1]....
        /*0048*/ 	.word	0x000001d0


	//----- nvinfo : EIATTR_REQNTID
	.align		4
.L_17:
        /*004c*/ 	.byte	0x04, 0x10
        /*004e*/ 	.short	(.L_19 - .L_18)
.L_18:
        /*0050*/ 	.word	0x00000080
        /*0054*/ 	.word	0x00000001
        /*0058*/ 	.word	0x00000001


	//----- nvinfo : EIATTR_CBANK_PARAM_SIZE
	.align		4
.L_19:
        /*005c*/ 	.byte	0x03, 0x19
        /*005e*/ 	.short	0x0014


	//----- nvinfo : EIATTR_PARAM_CBANK
	.align		4
        /*0060*/ 	.byte	0x04, 0x0a
        /*0062*/ 	.short	(.L_21 - .L_20)
	.align		4
.L_20:
        /*0064*/ 	.word	index@(.nv.constant0.triton_poi_fused_addmm_relu_7)
        /*0068*/ 	.short	0x0210
        /*006a*/ 	.short	0x0014


	//----- nvinfo : EIATTR_SW_WAR
	.align		4
.L_21:
        /*006c*/ 	.byte	0x04, 0x36
        /*006e*/ 	.short	(.L_23 - .L_22)
.L_22:
        /*0070*/ 	.word	0x00000008
.L_23:


//--------------------- .nv.callgraph             --------------------------
	.section	.nv.callgraph,"",@"SHT_CUDA_CALLGRAPH"
	.align	4
	.sectionentsize	8
	.align		4
        /*0000*/ 	.word	0x00000000
	.align		4
        /*0004*/ 	.word	0xffffffff
	.align		4
        /*0008*/ 	.word	0x00000000
	.align		4
        /*000c*/ 	.word	0xfffffffe
	.align		4
        /*0010*/ 	.word	0x00000000
	.align		4
        /*0014*/ 	.word	0xfffffffd
	.align		4
        /*0018*/ 	.word	0x00000000
	.align		4
        /*001c*/ 	.word	0xfffffffc


//--------------------- .text.triton_poi_fused_addmm_relu_7 --------------------------
	.section	.text.triton_poi_fused_addmm_relu_7,"ax",@progbits
	.align	128
        .global         triton_poi_fused_addmm_relu_7
        .type           triton_poi_fused_addmm_relu_7,@function
        .size           triton_poi_fused_addmm_relu_7,(.L_x_1 - triton_poi_fused_addmm_relu_7)
        .other          triton_poi_fused_addmm_relu_7,@"STO_CUDA_ENTRY STV_DEFAULT"
triton_poi_fused_addmm_relu_7:
.text.triton_poi_fused_addmm_relu_7:
[----:B------:R-:W0:Y:S02]  /*0000*/  LDC R1, c[0x0][0x28] ;  /* 0x00000a00ff017b82 */ /* 0x000e240000000800 */
[----:B------:R-:W1:Y:S01]  /*0010*/  S2R R0, SR_TID.X ;  /* 0x0000000000007919 */ /* 0x000e620000002100 */
[----:B------:R-:W2:Y:S01]  /*0020*/  LDC.64 R2, c[0x0][0x210] ;  /* 0x00008400ff027b82 */ /* 0x000ea20000000a00 */
[----:B------:R-:W-:Y:S01]  /*0030*/  ULDC.64 UR4, c[0x0][0x208] ;  /* 0x0000820000047ab9 */ /* 0x000fe20000000a00 */
[----:B------:R-:W3:Y:S06]  /*0040*/  S2R R7, SR_CTAID.X ;  /* 0x0000000000077919 */ /* 0x000eec0000002500 */
[----:B------:R-:W4:Y:S01]  /*0050*/  LDC.64 R4, c[0x0][0x218] ;  /* 0x00008600ff047b82 */ /* 0x000f220000000a00 */
[----:B-1----:R-:W-:Y:S01]  /*0060*/  IMAD.SHL.U32 R0, R0, 0x2, RZ ;  /* 0x0000000200007824 */ /* 0x002fe200078e00ff */
[----:B---3--:R-:W-:-:S04]  /*0070*/  SHF.R.S32.HI R6, RZ, 0x17, R7 ;  /* 0x00000017ff067819 */ /* 0x008fc80000011407 */
[----:B------:R-:W-:-:S05]  /*0080*/  LOP3.LUT R0, R0, 0xfe, RZ, 0xc0, !PT ;  /* 0x000000fe00007812 */ /* 0x000fca00078ec0ff */
[----:B------:R-:W-:Y:S01]  /*0090*/  IMAD R7, R7, 0x100, R0 ;  /* 0x0000010007077824 */ /* 0x000fe200078e0200 */
[----:B------:R-:W-:-:S03]  /*00a0*/  SGXT R0, R6, 0x1 ;  /* 0x000000010600781a */ /* 0x000fc60000000200 */
[C---:B--2---:R-:W-:Y:S01]  /*00b0*/  IMAD.WIDE R2, R7.reuse, 0x4, R2 ;  /* 0x0000000407027825 */ /* 0x044fe200078e0202 */
[----:B------:R-:W-:Y:S02]  /*00c0*/  LEA.HI R0, R0, R7, RZ, 0x6 ;  /* 0x0000000700007211 */ /* 0x000fe400078f30ff */
[----:B------:R-:W-:Y:S02]  /*00d0*/  ISETP.GE.AND P2, PT, R7, 0x100, PT ;  /* 0x000001000700780c */ /* 0x000fe40003f46270 */
[----:B------:R-:W-:-:S05]  /*00e0*/  LOP3.LUT R0, R0, 0xffffffc0, RZ, 0xc0, !PT ;  /* 0xffffffc000007812 */ /* 0x000fca00078ec0ff */
[----:B------:R-:W-:Y:S01]  /*00f0*/  IMAD.IADD R9, R7, 0x1, -R0 ;  /* 0x0000000107097824 */ /* 0x000fe200078e0a00 */
[----:B------:R-:W-:-:S03]  /*0100*/  CS2R R6, SRZ ;  /* 0x0000000000067805 */ /* 0x000fc6000001ff00 */
[----:B----4-:R-:W-:Y:S01]  /*0110*/  IMAD.WIDE R4, R9, 0x4, R4 ;  /* 0x0000000409047825 */ /* 0x010fe200078e0204 */
[----:B------:R-:W-:Y:S02]  /*0120*/  CS2R R8, SRZ ;  /* 0x0000000000087805 */ /* 0x000fe4000001ff00 */
[----:B------:R-:W2:Y:S04]  /*0130*/  @!P2 LDG.E.64 R6, desc[UR4][R2.64] ;  /* 0x000000040206a981 */ /* 0x000ea8000c1e1b00 */
[----:B------:R-:W2:Y:S02]  /*0140*/  @!P2 LDG.E.EL.64 R8, desc[UR4][R4.64] ;  /* 0x000000040408a981 */ /* 0x000ea4000c2e1b00 */
[----:B--2---:R-:W-:Y:S01]  /*0150*/  FSETP.GEU.AND P0, PT, R6, -R8, PT ;  /* 0x800000080600720b */ /* 0x004fe20003f0e000 */
[----:B------:R-:W-:Y:S01]  /*0160*/  FADD R6, R8, R6 ;  /* 0x0000000608067221 */ /* 0x000fe20000000000 */
[----:B------:R-:W-:Y:S01]  /*0170*/  FADD R0, R9, R7 ;  /* 0x0000000709007221 */ /* 0x000fe20000000000 */
[----:B------:R-:W-:-:S03]  /*0180*/  FSETP.GEU.AND P1, PT, R7, -R9, PT ;  /* 0x800000090700720b */ /* 0x000fc60003f2e000 */
[----:B------:R-:W-:Y:S02]  /*0190*/  FSEL R6, R6, RZ, P0 ;  /* 0x000000ff06067208 */ /* 0x000fe40000000000 */
[----:B------:R-:W-:Y:S01]  /*01a0*/  FSEL R7, R0, RZ, P1 ;  /* 0x000000ff00077208 */ /* 0x000fe20000800000 */
[----:B------:R-:W-:Y:S07]  /*01b0*/  @P2 EXIT ;  /* 0x000000000000294d */ /* 0x000fee0003800000 */
[----:B------:R-:W-:Y:S01]  /*01c0*/  STG.E.64 desc[UR4][R2.64], R6 ;  /* 0x0000000602007986 */ /* 0x000fe2000c101b04 */
[----:B------:R-:W-:Y:S05]  /*01d0*/  EXIT ;  /* 0x000000000000794d */ /* 0x000fea0003800000 */
.L_x_0:
[----:B------:R-:W-:-:S00]  /*01e0*/  BRA `(.L_x_0) ;  /* 0xfffffffc00fc7947 */ /* 0x000fc0000383ffff */
[----:B------:R-:W-:-:S00]  /*01f0*/  NOP ;  /* 0x0000000000007918 */ /* 0x000fc00000000000 */
        /* <DEDUP_REMOVED lines=8> */
.L_x_1:


//--------------------- .nv.constant0.triton_poi_fused_addmm_relu_7 --------------------------
	.section	.nv.constant0.triton_poi_fused_addmm_relu_7,"a",@progbits
	.sectionflags	@""
	.align	4
.nv.constant0.triton_poi_fused_addmm_relu_7:
	.zero		548
